//
// Generated by NVIDIA NVVM Compiler
//
// Compiler Build ID: CL-36424714
// Cuda compilation tools, release 13.0, V13.0.88
// Based on NVVM 20.0.0
//

.version 9.0
.target sm_100
.address_size 64

	// .globl	_Z8rgbtoluvP6float4Pjj

.visible .entry _Z8rgbtoluvP6float4Pjj(
	.param .u64 .ptr .align 1 _Z8rgbtoluvP6float4Pjj_param_0,
	.param .u64 .ptr .align 1 _Z8rgbtoluvP6float4Pjj_param_1,
	.param .u32 _Z8rgbtoluvP6float4Pjj_param_2
)
{
	.reg .pred 	%p<10>;
	.reg .b32 	%r<28>;
	.reg .b32 	%f<95>;
	.reg .b64 	%rd<9>;
	.reg .b64 	%fd<7>;

	ld.param.u64 	%rd1, [_Z8rgbtoluvP6float4Pjj_param_0];
	ld.param.u64 	%rd2, [_Z8rgbtoluvP6float4Pjj_param_1];
	ld.param.u32 	%r2, [_Z8rgbtoluvP6float4Pjj_param_2];
	cvta.to.global.u64 	%rd3, %rd2;
	mov.u32 	%r3, %ctaid.x;
	mov.u32 	%r4, %ntid.x;
	mov.u32 	%r5, %tid.x;
	mad.lo.s32 	%r6, %r3, %r4, %r5;
	mov.u32 	%r7, %ctaid.y;
	mov.u32 	%r8, %ntid.y;
	mov.u32 	%r9, %tid.y;
	mad.lo.s32 	%r10, %r7, %r8, %r9;
	mad.lo.s32 	%r1, %r2, %r10, %r6;
	mul.wide.s32 	%rd4, %r1, 4;
	add.s64 	%rd5, %rd3, %rd4;
	ld.global.u32 	%r11, [%rd5];
	and.b32  	%r12, %r11, 255;
	cvt.rn.f32.u32 	%f15, %r12;
	shr.u32 	%r13, %r11, 8;
	and.b32  	%r14, %r13, 255;
	cvt.rn.f32.u32 	%f16, %r14;
	shr.u32 	%r15, %r11, 16;
	and.b32  	%r16, %r15, 255;
	cvt.rn.f32.u32 	%f17, %r16;
	mul.f32 	%f18, %f16, 0f3EB71759;
	fma.rn.f32 	%f19, %f15, 0f3ED33333, %f18;
	fma.rn.f32 	%f1, %f17, 0f3E38BAC7, %f19;
	mul.f32 	%f20, %f16, 0f3F372474;
	fma.rn.f32 	%f21, %f15, 0f3E59999A, %f20;
	fma.rn.f32 	%f2, %f17, 0f3D93A92A, %f21;
	mul.f32 	%f22, %f16, 0f3DF41F21;
	fma.rn.f32 	%f23, %f15, 0f3C9E1B09, %f22;
	fma.rn.f32 	%f3, %f17, 0f3F73404F, %f23;
	div.rn.f32 	%f4, %f2, 0f437F0000;
	setp.leu.f32 	%p1, %f4, 0f3C1118C2;
	@%p1 bra 	$L__BB0_7;
	abs.f32 	%f5, %f4;
	setp.eq.f32 	%p2, %f4, 0f3F800000;
	mov.f32 	%f92, 0f3F800000;
	@%p2 bra 	$L__BB0_6;
	setp.num.f32 	%p3, %f5, %f5;
	@%p3 bra 	$L__BB0_4;
	mov.f32 	%f80, 0f3EAAAAAB;
	add.rn.f32 	%f92, %f4, %f80;
	bra.uni 	$L__BB0_6;
$L__BB0_4:
	setp.lt.f32 	%p4, %f5, 0f00800000;
	mul.f32 	%f25, %f5, 0f4B800000;
	selp.f32 	%f26, %f25, %f5, %p4;
	mov.b32 	%r17, %f26;
	add.s32 	%r18, %r17, -1060439283;
	and.b32  	%r19, %r18, -8388608;
	sub.s32 	%r20, %r17, %r19;
	mov.b32 	%f27, %r20;
	cvt.rn.f32.s32 	%f28, %r19;
	selp.f32 	%f29, 0fC1C00000, 0f00000000, %p4;
	fma.rn.f32 	%f30, %f28, 0f34000000, %f29;
	add.f32 	%f31, %f27, 0fBF800000;
	add.f32 	%f32, %f27, 0f3F800000;
	rcp.approx.ftz.f32 	%f33, %f32;
	add.f32 	%f34, %f31, %f31;
	mul.f32 	%f35, %f34, %f33;
	mul.f32 	%f36, %f35, %f35;
	neg.f32 	%f37, %f35;
	sub.f32 	%f38, %f31, %f35;
	add.f32 	%f39, %f38, %f38;
	fma.rn.f32 	%f40, %f37, %f31, %f39;
	mul.rn.f32 	%f41, %f33, %f40;
	fma.rn.f32 	%f42, %f36, 0f3A2C32E4, 0f3B52E7DB;
	fma.rn.f32 	%f43, %f42, %f36, 0f3C93BB73;
	fma.rn.f32 	%f44, %f43, %f36, 0f3DF6384F;
	mul.rn.f32 	%f45, %f44, %f36;
	fma.rn.f32 	%f46, %f35, 0f3FB8AA3B, %f30;
	mul.f32 	%f47, %f45, 0f40400000;
	sub.f32 	%f48, %f30, %f46;
	fma.rn.f32 	%f49, %f35, 0f3FB8AA3B, %f48;
	fma.rn.f32 	%f50, %f41, 0f3FB8AA3B, %f49;
	fma.rn.f32 	%f51, %f35, 0f32A55E34, %f50;
	fma.rn.f32 	%f52, %f47, %f41, %f51;
	fma.rn.f32 	%f53, %f45, %f35, %f52;
	add.rn.f32 	%f54, %f46, %f53;
	mov.f32 	%f55, 0f3EAAAAAB;
	mul.rn.f32 	%f56, %f54, %f55;
	cvt.rni.f32.f32 	%f57, %f56;
	sub.f32 	%f58, %f56, %f57;
	neg.f32 	%f59, %f56;
	fma.rn.f32 	%f60, %f54, 0f3EAAAAAB, %f59;
	neg.f32 	%f61, %f46;
	add.rn.f32 	%f62, %f54, %f61;
	neg.f32 	%f63, %f62;
	add.rn.f32 	%f64, %f53, %f63;
	fma.rn.f32 	%f65, %f64, 0f3EAAAAAB, %f60;
	add.f32 	%f66, %f58, %f65;
	setp.gt.f32 	%p5, %f57, 0f00000000;
	selp.b32 	%r21, 0, -2097152000, %p5;
	setp.neu.f32 	%p6, %f5, 0f7F800000;
	setp.lt.f32 	%p7, %f56, 0f00000000;
	selp.f32 	%f67, 0f00000000, 0f7F800000, %p7;
	abs.f32 	%f68, %f56;
	setp.gt.f32 	%p8, %f68, 0f43180000;
	cvt.rzi.s32.f32 	%r22, %f57;
	shl.b32 	%r23, %r22, 23;
	sub.s32 	%r24, %r23, %r21;
	mov.b32 	%f69, %r24;
	add.s32 	%r25, %r21, 2130706432;
	mov.b32 	%f70, %r25;
	fma.rn.f32 	%f71, %f66, 0f391FCB8E, 0f3AAF85ED;
	fma.rn.f32 	%f72, %f71, %f66, 0f3C1D9856;
	fma.rn.f32 	%f73, %f72, %f66, 0f3D6357BB;
	fma.rn.f32 	%f74, %f73, %f66, 0f3E75FDEC;
	fma.rn.f32 	%f75, %f74, %f66, 0f3F317218;
	fma.rn.f32 	%f76, %f75, %f66, 0f3F800000;
	mul.f32 	%f77, %f76, %f70;
	mul.f32 	%f78, %f77, %f69;
	selp.f32 	%f92, %f67, %f78, %p8;
	@%p6 bra 	$L__BB0_6;
	add.f32 	%f79, %f4, %f4;
	mov.b32 	%r26, %f79;
	and.b32  	%r27, %r26, 2147483647;
	mov.b32 	%f92, %r27;
$L__BB0_6:
	cvt.f64.f32 	%fd5, %f92;
	fma.rn.f64 	%fd6, %fd5, 0d405D000000000000, 0dC030000000000000;
	bra.uni 	$L__BB0_8;
$L__BB0_7:
	cvt.f64.f32 	%fd4, %f4;
	mul.f64 	%fd6, %fd4, 0d408C3A6666666666;
$L__BB0_8:
	fma.rn.f32 	%f83, %f2, 0f41700000, %f1;
	fma.rn.f32 	%f10, %f3, 0f40400000, %f83;
	setp.eq.f32 	%p9, %f10, 0f00000000;
	mov.f32 	%f94, 0f3E06D08E;
	mov.f32 	%f93, 0f4073566E;
	@%p9 bra 	$L__BB0_10;
	mul.f32 	%f84, %f1, 0f40800000;
	div.rn.f32 	%f85, %f84, %f10;
	mul.f32 	%f86, %f2, 0f41100000;
	div.rn.f32 	%f87, %f86, %f10;
	add.f32 	%f93, %f85, 0fBE4A9922;
	add.f32 	%f94, %f87, 0fBEEFCAED;
$L__BB0_10:
	cvt.rn.f32.f64 	%f88, %fd6;
	cvta.to.global.u64 	%rd6, %rd1;
	mul.f32 	%f89, %f88, 0f41500000;
	mul.f32 	%f90, %f89, %f93;
	mul.f32 	%f91, %f89, %f94;
	mul.wide.s32 	%rd7, %r1, 16;
	add.s64 	%rd8, %rd6, %rd7;
	st.global.v2.f32 	[%rd8], {%f88, %f90};
	st.global.f32 	[%rd8+8], %f91;
	ret;

}


// ===== COMPILED SASS (sm_100) =====

	.target	sm_100

	.elftype	@"ET_EXEC"


//--------------------- .note.nv.tkinfo           --------------------------
	.section	.note.nv.tkinfo,"",@"SHT_NOTE"
	.sectionflags	@"SHF_NOTE_NV_TKINFO"
	.tkinfo
        /*0018*/ 	.word	0x00000002
        /*0030*/ 	.string	""
        /*0030*/ 	.string	"ptxas"
        /*0030*/ 	.string	"Cuda compilation tools, release 13.0, V13.0.88"
        /*0030*/ 	.string	"Build cuda_13.0.r13.0/compiler.36424714_0"
        /*0030*/ 	.string	"-arch sm_100 -m 64 "



//--------------------- .note.nv.cuinfo           --------------------------
	.section	.note.nv.cuinfo,"",@"SHT_NOTE"
	.sectionflags	@"SHF_NOTE_NV_CUINFO"
        /*0018*/ 	.short	0x0002
        /*001a*/ 	.short	0x0064
        /*001c*/ 	.short	0x0082
	.zero		2


//--------------------- .nv.info                  --------------------------
	.section	.nv.info,"",@"SHT_CUDA_INFO"
	.align	4


	//----- nvinfo : EIATTR_REGCOUNT
	.align		4
        /*0000*/ 	.byte	0x04, 0x2f
        /*0002*/ 	.short	(.L_1 - .L_0)
	.align		4
.L_0:
        /*0004*/ 	.word	index@(_Z8rgbtoluvP6float4Pjj)
        /*0008*/ 	.word	0x00000016


	//----- nvinfo : EIATTR_FRAME_SIZE
	.align		4
.L_1:
        /*000c*/ 	.byte	0x04, 0x11
        /*000e*/ 	.short	(.L_3 - .L_2)
	.align		4
.L_2:
        /*0010*/ 	.word	index@($__internal_0_$__cuda_sm3x_div_rn_noftz_f32_slowpath)
        /*0014*/ 	.word	0x00000000


	//----- nvinfo : EIATTR_FRAME_SIZE
	.align		4
.L_3:
        /*0018*/ 	.byte	0x04, 0x11
        /*001a*/ 	.short	(.L_5 - .L_4)
	.align		4
.L_4:
        /*001c*/ 	.word	index@(_Z8rgbtoluvP6float4Pjj)
        /*0020*/ 	.word	0x00000000


	//----- nvinfo : EIATTR_MIN_STACK_SIZE
	.align		4
.L_5:
        /*0024*/ 	.byte	0x04, 0x12
        /*0026*/ 	.short	(.L_7 - .L_6)
	.align		4
.L_6:
        /*0028*/ 	.word	index@(_Z8rgbtoluvP6float4Pjj)
        /*002c*/ 	.word	0x00000000
.L_7:


//--------------------- .nv.compat                --------------------------
	.section	.nv.compat,"",@"SHT_CUDA_COMPAT_INFO"
	.align	4
        /*0000*/ 	.byte	0x02, 0x09, 0x00, 0x00, 0x02, 0x02, 0x01, 0x00, 0x02, 0x05, 0x05, 0x00, 0x03, 0x07, 0x01, 0x01
        /*0010*/ 	.byte	0x02, 0x03, 0x00, 0x00, 0x02, 0x06, 0x01, 0x00, 0x04, 0x0b, 0x08, 0x00, 0x01, 0x00, 0x00, 0x00
        /*0020*/ 	.byte	0x00, 0x00, 0x00, 0x00


//--------------------- .nv.info._Z8rgbtoluvP6float4Pjj --------------------------
	.section	.nv.info._Z8rgbtoluvP6float4Pjj,"",@"SHT_CUDA_INFO"
	.sectionflags	@""
	.align	4


	//----- nvinfo : EIATTR_CUDA_API_VERSION
	.align		4
        /*0000*/ 	.byte	0x04, 0x37
        /*0002*/ 	.short	(.L_9 - .L_8)
.L_8:
        /*0004*/ 	.word	0x00000082


	//----- nvinfo : EIATTR_KPARAM_INFO
	.align		4
.L_9:
        /*0008*/ 	.byte	0x04, 0x17
        /*000a*/ 	.short	(.L_11 - .L_10)
.L_10:
        /*000c*/ 	.word	0x00000000
        /*0010*/ 	.short	0x0002
        /*0012*/ 	.short	0x0010
        /*0014*/ 	.byte	0x00, 0xf0, 0x11, 0x00


	//----- nvinfo : EIATTR_KPARAM_INFO
	.align		4
.L_11:
        /*0018*/ 	.byte	0x04, 0x17
        /*001a*/ 	.short	(.L_13 - .L_12)
.L_12:
        /*001c*/ 	.word	0x00000000
        /*0020*/ 	.short	0x0001
        /*0022*/ 	.short	0x0008
        /*0024*/ 	.byte	0x00, 0xf5, 0x21, 0x00


	//----- nvinfo : EIATTR_KPARAM_INFO
	.align		4
.L_13:
        /*0028*/ 	.byte	0x04, 0x17
        /*002a*/ 	.short	(.L_15 - .L_14)
.L_14:
        /*002c*/ 	.word	0x00000000
        /*0030*/ 	.short	0x0000
        /*0032*/ 	.short	0x0000
        /*0034*/ 	.byte	0x00, 0xf5, 0x21, 0x00


	//----- nvinfo : EIATTR_SPARSE_MMA_MASK
	.align		4
.L_15:
        /*0038*/ 	.byte	0x03, 0x50
        /*003a*/ 	.short	0x0000


	//----- nvinfo : EIATTR_MAXREG_COUNT
	.align		4
        /*003c*/ 	.byte	0x03, 0x1b
        /*003e*/ 	.short	0x00ff


	//----- nvinfo : EIATTR_MERCURY_ISA_VERSION
	.align		4
        /*0040*/ 	.byte	0x03, 0x5f
        /*0042*/ 	.short	0x0101


	//----- nvinfo : EIATTR_VRC_CTA_INIT_COUNT
	.align		4
        /*0044*/ 	.byte	0x02, 0x4a
	.zero		1
	.zero		1


	//----- nvinfo : EIATTR_EXIT_INSTR_OFFSETS
	.align		4
        /*0048*/ 	.byte	0x04, 0x1c
        /*004a*/ 	.short	(.L_17 - .L_16)


	//   ....[0]....
.L_16:
        /*004c*/ 	.word	0x00000ae0


	//----- nvinfo : EIATTR_CRS_STACK_SIZE
	.align		4
.L_17:
        /*0050*/ 	.byte	0x04, 0x1e
        /*0052*/ 	.short	(.L_19 - .L_18)
.L_18:
        /*0054*/ 	.word	0x00000000


	//----- nvinfo : EIATTR_CBANK_PARAM_SIZE
	.align		4
.L_19:
        /*0058*/ 	.byte	0x03, 0x19
        /*005a*/ 	.short	0x0014


	//----- nvinfo : EIATTR_PARAM_CBANK
	.align		4
        /*005c*/ 	.byte	0x04, 0x0a
        /*005e*/ 	.short	(.L_21 - .L_20)
	.align		4
.L_20:
        /*0060*/ 	.word	index@(.nv.constant0._Z8rgbtoluvP6float4Pjj)
        /*0064*/ 	.short	0x0380
        /*0066*/ 	.short	0x0014


	//----- nvinfo : EIATTR_SW_WAR
	.align		4
.L_21:
        /*0068*/ 	.byte	0x04, 0x36
        /*006a*/ 	.short	(.L_23 - .L_22)
.L_22:
        /*006c*/ 	.word	0x00000008
.L_23:


//--------------------- .nv.callgraph             --------------------------
	.section	.nv.callgraph,"",@"SHT_CUDA_CALLGRAPH"
	.align	4
	.sectionentsize	8
	.align		4
        /*0000*/ 	.word	0x00000000
	.align		4
        /*0004*/ 	.word	0xffffffff
	.align		4
        /*0008*/ 	.word	0x00000000
	.align		4
        /*000c*/ 	.word	0xfffffffe
	.align		4
        /*0010*/ 	.word	0x00000000
	.align		4
        /*0014*/ 	.word	0xfffffffd
	.align		4
        /*0018*/ 	.word	0x00000000
	.align		4
        /*001c*/ 	.word	0xfffffffc


//--------------------- .text._Z8rgbtoluvP6float4Pjj --------------------------
	.section	.text._Z8rgbtoluvP6float4Pjj,"ax",@progbits
	.align	128
        .global         _Z8rgbtoluvP6float4Pjj
        .type           _Z8rgbtoluvP6float4Pjj,@function
        .size           _Z8rgbtoluvP6float4Pjj,(.L_x_25 - _Z8rgbtoluvP6float4Pjj)
        .other          _Z8rgbtoluvP6float4Pjj,@"STO_CUDA_ENTRY STV_DEFAULT"
_Z8rgbtoluvP6float4Pjj:
.text._Z8rgbtoluvP6float4Pjj:
[----:B------:R-:W-:Y:S01]  /*0000*/  LDC R1, c[0x0][0x37c] ;  /* 0x0000df00ff017b82 */ /* 0x000fe20000000800 */
[----:B------:R-:W0:Y:S07]  /*0010*/  S2R R5, SR_TID.X ;  /* 0x0000000000057919 */ /* 0x000e2e0000002100 */
[----:B------:R-:W0:Y:S01]  /*0020*/  S2UR UR6, SR_CTAID.X ;  /* 0x00000000000679c3 */ /* 0x000e220000002500 */
[----:B------:R-:W1:Y:S01]  /*0030*/  LDCU UR8, c[0x0][0x390] ;  /* 0x00007200ff0877ac */ /* 0x000e620008000800 */
[----:B------:R-:W2:Y:S01]  /*0040*/  S2R R7, SR_TID.Y ;  /* 0x0000000000077919 */ /* 0x000ea20000002200 */
[----:B------:R-:W3:Y:S05]  /*0050*/  LDCU.64 UR4, c[0x0][0x358] ;  /* 0x00006b00ff0477ac */ /* 0x000eea0008000a00 */
[----:B------:R-:W0:Y:S08]  /*0060*/  LDC R6, c[0x0][0x360] ;  /* 0x0000d800ff067b82 */ /* 0x000e300000000800 */
[----:B------:R-:W2:Y:S08]  /*0070*/  S2UR UR7, SR_CTAID.Y ;  /* 0x00000000000779c3 */ /* 0x000eb00000002600 */
[----:B------:R-:W2:Y:S08]  /*0080*/  LDC R0, c[0x0][0x364] ;  /* 0x0000d900ff007b82 */ /* 0x000eb00000000800 */
[----:B------:R-:W4:Y:S01]  /*0090*/  LDC.64 R2, c[0x0][0x388] ;  /* 0x0000e200ff027b82 */ /* 0x000f220000000a00 */
[----:B0-----:R-:W-:-:S02]  /*00a0*/  IMAD R6, R6, UR6, R5 ;  /* 0x0000000606067c24 */ /* 0x001fc4000f8e0205 */
[----:B--2---:R-:W-:-:S04]  /*00b0*/  IMAD R5, R0, UR7, R7 ;  /* 0x0000000700057c24 */ /* 0x004fc8000f8e0207 */
[----:B-1----:R-:W-:-:S04]  /*00c0*/  IMAD R6, R5, UR8, R6 ;  /* 0x0000000805067c24 */ /* 0x002fc8000f8e0206 */
[----:B----4-:R-:W-:-:S06]  /*00d0*/  IMAD.WIDE R2, R6, 0x4, R2 ;  /* 0x0000000406027825 */ /* 0x010fcc00078e0202 */
[----:B---3--:R0:W2:Y:S01]  /*00e0*/  LDG.E R2, desc[UR4][R2.64] ;  /* 0x0000000402027981 */ /* 0x0080a2000c1e1900 */
[----:B------:R-:W-:Y:S01]  /*00f0*/  HFMA2 R10, -RZ, RZ, 0.9375, -7.688999176025390625e-06 ;  /* 0x3b808081ff0a7431 */ /* 0x000fe200000001ff */
[----:B------:R-:W-:Y:S01]  /*0100*/  MOV R9, 0x437f0000 ;  /* 0x437f000000097802 */ /* 0x000fe20000000f00 */
[----:B------:R-:W-:Y:S04]  /*0110*/  BSSY.RECONVERGENT B0, `(.L_x_0) ;  /* 0x000001c000007945 */ /* 0x000fe80003800200 */
[----:B0-----:R-:W-:-:S04]  /*0120*/  FFMA R3, R10, -R9, 1 ;  /* 0x3f8000000a037423 */ /* 0x001fc80000000809 */
[----:B------:R-:W-:Y:S01]  /*0130*/  FFMA R9, R3, R10, 0.0039215688593685626984 ;  /* 0x3b80808103097423 */ /* 0x000fe2000000000a */
[--C-:B--2---:R-:W-:Y:S01]  /*0140*/  SHF.R.U32.HI R0, RZ, 0x8, R2.reuse ;  /* 0x00000008ff007819 */ /* 0x104fe20000011602 */
[----:B------:R-:W0:Y:S03]  /*0150*/  I2F.U8 R4, R2 ;  /* 0x0000000200047306 */ /* 0x000e260000001000 */
[----:B------:R-:W-:Y:S02]  /*0160*/  LOP3.LUT R5, R0, 0xff, RZ, 0xc0, !PT ;  /* 0x000000ff00057812 */ /* 0x000fe400078ec0ff */
[----:B------:R-:W-:Y:S02]  /*0170*/  SHF.R.U32.HI R0, RZ, 0x10, R2 ;  /* 0x00000010ff007819 */ /* 0x000fe40000011602 */
[----:B------:R-:W-:Y:S02]  /*0180*/  I2FP.F32.U32 R5, R5 ;  /* 0x0000000500057245 */ /* 0x000fe40000201000 */
[----:B------:R-:W-:-:S03]  /*0190*/  LOP3.LUT R0, R0, 0xff, RZ, 0xc0, !PT ;  /* 0x000000ff00007812 */ /* 0x000fc600078ec0ff */
[C---:B------:R-:W-:Y:S01]  /*01a0*/  FMUL R7, R5.reuse, 0.71539998054504394531 ;  /* 0x3f37247405077820 */ /* 0x040fe20000400000 */
[----:B------:R-:W-:Y:S01]  /*01b0*/  I2FP.F32.U32 R8, R0 ;  /* 0x0000000000087245 */ /* 0x000fe20000201000 */
[C---:B------:R-:W-:Y:S01]  /*01c0*/  FMUL R3, R5.reuse, 0.35760000348091125488 ;  /* 0x3eb7175905037820 */ /* 0x040fe20000400000 */
[----:B------:R-:W-:Y:S01]  /*01d0*/  FMUL R5, R5, 0.11919999867677688599 ;  /* 0x3df41f2105057820 */ /* 0x000fe20000400000 */
[C---:B0-----:R-:W-:Y:S02]  /*01e0*/  FFMA R7, R4.reuse, 0.21250000596046447754, R7 ;  /* 0x3e59999a04077823 */ /* 0x041fe40000000007 */
[C---:B------:R-:W-:Y:S01]  /*01f0*/  FFMA R3, R4.reuse, 0.41249999403953552246, R3 ;  /* 0x3ed3333304037823 */ /* 0x040fe20000000003 */
[----:B------:R-:W-:Y:S01]  /*0200*/  FFMA R5, R4, 0.019300000742077827454, R5 ;  /* 0x3c9e1b0904057823 */ /* 0x000fe20000000005 */
[C---:B------:R-:W-:Y:S02]  /*0210*/  FFMA R0, R8.reuse, 0.072099998593330383301, R7 ;  /* 0x3d93a92a08007823 */ /* 0x040fe40000000007 */
[C---:B------:R-:W-:Y:S01]  /*0220*/  FFMA R7, R8.reuse, 0.18039999902248382568, R3 ;  /* 0x3e38bac708077823 */ /* 0x040fe20000000003 */
[----:B------:R-:W-:Y:S01]  /*0230*/  FFMA R8, R8, 0.95020002126693725586, R5 ;  /* 0x3f73404f08087823 */ /* 0x000fe20000000005 */
[----:B------:R-:W0:Y:S01]  /*0240*/  FCHK P0, R0, 255 ;  /* 0x437f000000007902 */ /* 0x000e220000000000 */
[----:B------:R-:W-:-:S04]  /*0250*/  FFMA R2, R0, R9, RZ ;  /* 0x0000000900027223 */ /* 0x000fc800000000ff */
[----:B------:R-:W-:-:S04]  /*0260*/  FFMA R4, R2, -255, R0 ;  /* 0xc37f000002047823 */ /* 0x000fc80000000000 */
[----:B------:R-:W-:Y:S01]  /*0270*/  FFMA R2, R9, R4, R2 ;  /* 0x0000000409027223 */ /* 0x000fe20000000002 */
[----:B0-----:R-:W-:Y:S06]  /*0280*/  @!P0 BRA `(.L_x_1) ;  /* 0x0000000000108947 */ /* 0x001fec0003800000 */
[----:B------:R-:W-:Y:S02]  /*0290*/  MOV R2, R0 ;  /* 0x0000000000027202 */ /* 0x000fe40000000f00 */
[----:B------:R-:W-:Y:S02]  /*02a0*/  MOV R3, 0x437f0000 ;  /* 0x437f000000037802 */ /* 0x000fe40000000f00 */
[----:B------:R-:W-:-:S07]  /*02b0*/  MOV R10, 0x2d0 ;  /* 0x000002d0000a7802 */ /* 0x000fce0000000f00 */
[----:B------:R-:W-:Y:S05]  /*02c0*/  CALL.REL.NOINC `($__internal_0_$__cuda_sm3x_div_rn_noftz_f32_slowpath) ;  /* 0x0000000800087944 */ /* 0x000fea0003c00000 */
.L_x_1:
[----:B------:R-:W-:Y:S05]  /*02d0*/  BSYNC.RECONVERGENT B0 ;  /* 0x0000000000007941 */ /* 0x000fea0003800200 */
.L_x_0:
[----:B------:R-:W-:Y:S01]  /*02e0*/  FSETP.GT.AND P0, PT, R2, 0.0088560003787279129028, PT ;  /* 0x3c1118c20200780b */ /* 0x000fe20003f04000 */
[----:B------:R-:W-:-:S12]  /*02f0*/  BSSY.RECONVERGENT B0, `(.L_x_2) ;  /* 0x0000050000007945 */ /* 0x000fd80003800200 */
[----:B------:R-:W-:Y:S05]  /*0300*/  @!P0 BRA `(.L_x_3) ;  /* 0x0000000400288947 */ /* 0x000fea0003800000 */
[----:B------:R-:W-:Y:S01]  /*0310*/  FSETP.NEU.AND P0, PT, R2, 1, PT ;  /* 0x3f8000000200780b */ /* 0x000fe20003f0d000 */
[----:B------:R-:W-:Y:S01]  /*0320*/  BSSY.RECONVERGENT B1, `(.L_x_4) ;  /* 0x0000043000017945 */ /* 0x000fe20003800200 */
[----:B------:R-:W-:-:S11]  /*0330*/  IMAD.MOV.U32 R9, RZ, RZ, 0x3f800000 ;  /* 0x3f800000ff097424 */ /* 0x000fd600078e00ff */
[----:B------:R-:W-:Y:S05]  /*0340*/  @!P0 BRA `(.L_x_5) ;  /* 0x0000000400008947 */ /* 0x000fea0003800000 */
[----:B------:R-:W-:-:S13]  /*0350*/  FSETP.NAN.AND P0, PT, |R2|, |R2|, PT ;  /* 0x400000020200720b */ /* 0x000fda0003f08200 */
[----:B------:R-:W-:Y:S01]  /*0360*/  @P0 FADD R9, R2, 0.3333333432674407959 ;  /* 0x3eaaaaab02090421 */ /* 0x000fe20000000000 */
[----:B------:R-:W-:Y:S06]  /*0370*/  @P0 BRA `(.L_x_5) ;  /* 0x0000000000f40947 */ /* 0x000fec0003800000 */
[C---:B------:R-:W-:Y:S01]  /*0380*/  FMUL R3, |R2|.reuse, 16777216 ;  /* 0x4b80000002037820 */ /* 0x040fe20000400200 */
[----:B------:R-:W-:Y:S01]  /*0390*/  FSETP.GEU.AND P0, PT, |R2|, 1.175494350822287508e-38, PT ;  /* 0x008000000200780b */ /* 0x000fe20003f0e200 */
[----:B------:R-:W-:-:S03]  /*03a0*/  HFMA2 R13, -RZ, RZ, 0.771484375, 0.21533203125 ;  /* 0x3a2c32e4ff0d7431 */ /* 0x000fc600000001ff */
[----:B------:R-:W-:-:S04]  /*03b0*/  FSEL R3, R3, |R2|, !P0 ;  /* 0x4000000203037208 */ /* 0x000fc80004000000 */
[----:B------:R-:W-:-:S04]  /*03c0*/  IADD3 R4, PT, PT, R3, -0x3f3504f3, RZ ;  /* 0xc0cafb0d03047810 */ /* 0x000fc80007ffe0ff */
[----:B------:R-:W-:-:S04]  /*03d0*/  LOP3.LUT R4, R4, 0xff800000, RZ, 0xc0, !PT ;  /* 0xff80000004047812 */ /* 0x000fc800078ec0ff */
[-C--:B------:R-:W-:Y:S02]  /*03e0*/  IADD3 R3, PT, PT, R3, -R4.reuse, RZ ;  /* 0x8000000403037210 */ /* 0x080fe40007ffe0ff */
[----:B------:R-:W-:-:S03]  /*03f0*/  I2FP.F32.S32 R4, R4 ;  /* 0x0000000400047245 */ /* 0x000fc60000201400 */
[C---:B------:R-:W-:Y:S01]  /*0400*/  FADD R9, R3.reuse, 1 ;  /* 0x3f80000003097421 */ /* 0x040fe20000000000 */
[----:B------:R-:W-:Y:S01]  /*0410*/  FADD R5, R3, -1 ;  /* 0xbf80000003057421 */ /* 0x000fe20000000000 */
[----:B------:R-:W-:Y:S02]  /*0420*/  FSEL R3, RZ, -24, P0 ;  /* 0xc1c00000ff037808 */ /* 0x000fe40000000000 */
[----:B------:R-:W-:Y:S01]  /*0430*/  FSETP.NEU.AND P0, PT, |R2|, +INF , PT ;  /* 0x7f8000000200780b */ /* 0x000fe20003f0d200 */
[----:B------:R-:W-:Y:S01]  /*0440*/  FADD R10, R5, R5 ;  /* 0x00000005050a7221 */ /* 0x000fe20000000000 */
[----:B------:R-:W0:Y:S01]  /*0450*/  MUFU.RCP R9, R9 ;  /* 0x0000000900097308 */ /* 0x000e220000001000 */
[----:B------:R-:W-:-:S10]  /*0460*/  FFMA R4, R4, 1.1920928955078125e-07, R3 ;  /* 0x3400000004047823 */ /* 0x000fd40000000003 */
[----:B------:R-:W-:Y:S01]  /*0470*/  @!P0 FADD R2, R2, R2 ;  /* 0x0000000202028221 */ /* 0x000fe20000000000 */
[----:B0-----:R-:W-:-:S04]  /*0480*/  FMUL R11, R9, R10 ;  /* 0x0000000a090b7220 */ /* 0x001fc80000400000 */
[----:B------:R-:W-:Y:S01]  /*0490*/  FADD R12, R5, -R11 ;  /* 0x8000000b050c7221 */ /* 0x000fe20000000000 */
[C---:B------:R-:W-:Y:S01]  /*04a0*/  FMUL R10, R11.reuse, R11 ;  /* 0x0000000b0b0a7220 */ /* 0x040fe20000400000 */
[----:B------:R-:W-:Y:S02]  /*04b0*/  FFMA R3, R11, 1.4426950216293334961, R4 ;  /* 0x3fb8aa3b0b037823 */ /* 0x000fe40000000004 */
[----:B------:R-:W-:Y:S01]  /*04c0*/  FADD R12, R12, R12 ;  /* 0x0000000c0c0c7221 */ /* 0x000fe20000000000 */
[----:B------:R-:W-:Y:S01]  /*04d0*/  FFMA R13, R10, R13, 0.0032181653659790754318 ;  /* 0x3b52e7db0a0d7423 */ /* 0x000fe2000000000d */
[----:B------:R-:W-:Y:S02]  /*04e0*/  FADD R4, R4, -R3 ;  /* 0x8000000304047221 */ /* 0x000fe40000000000 */
[----:B------:R-:W-:Y:S01]  /*04f0*/  FFMA R12, R5, -R11, R12 ;  /* 0x8000000b050c7223 */ /* 0x000fe2000000000c */
[----:B------:R-:W-:Y:S01]  /*0500*/  FFMA R13, R10, R13, 0.018033718690276145935 ;  /* 0x3c93bb730a0d7423 */ /* 0x000fe2000000000d */
[----:B------:R-:W-:-:S02]  /*0510*/  FFMA R5, R11, 1.4426950216293334961, R4 ;  /* 0x3fb8aa3b0b057823 */ /* 0x000fc40000000004 */
[----:B------:R-:W-:Y:S01]  /*0520*/  FMUL R12, R9, R12 ;  /* 0x0000000c090c7220 */ /* 0x000fe20000400000 */
[----:B------:R-:W-:-:S03]  /*0530*/  FFMA R13, R10, R13, 0.12022458761930465698 ;  /* 0x3df6384f0a0d7423 */ /* 0x000fc6000000000d */
[----:B------:R-:W-:Y:S01]  /*0540*/  FFMA R4, R12, 1.4426950216293334961, R5 ;  /* 0x3fb8aa3b0c047823 */ /* 0x000fe20000000005 */
[----:B------:R-:W-:-:S03]  /*0550*/  FMUL R10, R10, R13 ;  /* 0x0000000d0a0a7220 */ /* 0x000fc60000400000 */
[----:B------:R-:W-:Y:S01]  /*0560*/  FFMA R9, R11, 1.9251366722983220825e-08, R4 ;  /* 0x32a55e340b097823 */ /* 0x000fe20000000004 */
[----:B------:R-:W-:-:S04]  /*0570*/  FMUL R5, R10, 3 ;  /* 0x404000000a057820 */ /* 0x000fc80000400000 */
[----:B------:R-:W-:-:S04]  /*0580*/  FFMA R5, R12, R5, R9 ;  /* 0x000000050c057223 */ /* 0x000fc80000000009 */
[----:B------:R-:W-:-:S04]  /*0590*/  FFMA R10, R11, R10, R5 ;  /* 0x0000000a0b0a7223 */ /* 0x000fc80000000005 */
[----:B------:R-:W-:-:S04]  /*05a0*/  FADD R4, R3, R10 ;  /* 0x0000000a03047221 */ /* 0x000fc80000000000 */
[----:B------:R-:W-:Y:S01]  /*05b0*/  FMUL R5, R4, 0.3333333432674407959 ;  /* 0x3eaaaaab04057820 */ /* 0x000fe20000400000 */
[----:B------:R-:W-:-:S03]  /*05c0*/  FADD R3, -R3, R4 ;  /* 0x0000000403037221 */ /* 0x000fc60000000100 */
[----:B------:R-:W0:Y:S01]  /*05d0*/  FRND R12, R5 ;  /* 0x00000005000c7307 */ /* 0x000e220000201000 */
[----:B------:R-:W-:Y:S01]  /*05e0*/  FADD R3, R10, -R3 ;  /* 0x800000030a037221 */ /* 0x000fe20000000000 */
[----:B------:R-:W-:Y:S01]  /*05f0*/  FFMA R4, R4, 0.3333333432674407959, -R5 ;  /* 0x3eaaaaab04047823 */ /* 0x000fe20000000805 */
[----:B------:R-:W-:Y:S02]  /*0600*/  MOV R10, 0x391fcb8e ;  /* 0x391fcb8e000a7802 */ /* 0x000fe40000000f00 */
[----:B------:R-:W-:Y:S01]  /*0610*/  FSETP.GT.AND P1, PT, |R5|, 152, PT ;  /* 0x431800000500780b */ /* 0x000fe20003f24200 */
[----:B------:R-:W-:Y:S02]  /*0620*/  FFMA R4, R3, 0.3333333432674407959, R4 ;  /* 0x3eaaaaab03047823 */ /* 0x000fe40000000004 */
[----:B------:R-:W1:Y:S01]  /*0630*/  F2I.NTZ R9, R5 ;  /* 0x0000000500097305 */ /* 0x000e620000203100 */
[----:B0-----:R-:W-:Y:S01]  /*0640*/  FADD R3, R5, -R12 ;  /* 0x8000000c05037221 */ /* 0x001fe20000000000 */
[----:B------:R-:W-:-:S03]  /*0650*/  FSETP.GT.AND P2, PT, R12, RZ, PT ;  /* 0x000000ff0c00720b */ /* 0x000fc60003f44000 */
[----:B------:R-:W-:-:S04]  /*0660*/  FADD R3, R3, R4 ;  /* 0x0000000403037221 */ /* 0x000fc80000000000 */
[----:B------:R-:W-:-:S04]  /*0670*/  FFMA R4, R3, R10, 0.0013391353422775864601 ;  /* 0x3aaf85ed03047423 */ /* 0x000fc8000000000a */
[----:B------:R-:W-:-:S04]  /*0680*/  FFMA R4, R3, R4, 0.0096188392490148544312 ;  /* 0x3c1d985603047423 */ /* 0x000fc80000000004 */
[----:B------:R-:W-:-:S04]  /*0690*/  FFMA R4, R3, R4, 0.055503588169813156128 ;  /* 0x3d6357bb03047423 */ /* 0x000fc80000000004 */
[----:B------:R-:W-:Y:S01]  /*06a0*/  FFMA R10, R3, R4, 0.24022644758224487305 ;  /* 0x3e75fdec030a7423 */ /* 0x000fe20000000004 */
[----:B------:R-:W-:Y:S02]  /*06b0*/  SEL R4, RZ, 0x83000000, P2 ;  /* 0x83000000ff047807 */ /* 0x000fe40001000000 */
[----:B------:R-:W-:Y:S01]  /*06c0*/  FSETP.GEU.AND P2, PT, R5, RZ, PT ;  /* 0x000000ff0500720b */ /* 0x000fe20003f4e000 */
[----:B------:R-:W-:Y:S02]  /*06d0*/  FFMA R12, R3, R10, 0.69314718246459960938 ;  /* 0x3f317218030c7423 */ /* 0x000fe4000000000a */
[----:B------:R-:W-:Y:S01]  /*06e0*/  VIADD R10, R4, 0x7f000000 ;  /* 0x7f000000040a7836 */ /* 0x000fe20000000000 */
[----:B-1----:R-:W-:Y:S01]  /*06f0*/  LEA R4, R9, -R4, 0x17 ;  /* 0x8000000409047211 */ /* 0x002fe200078eb8ff */
[----:B------:R-:W-:Y:S01]  /*0700*/  FFMA R3, R3, R12, 1 ;  /* 0x3f80000003037423 */ /* 0x000fe2000000000c */
[----:B------:R-:W-:-:S03]  /*0710*/  FSEL R9, RZ, +INF , !P2 ;  /* 0x7f800000ff097808 */ /* 0x000fc60005000000 */
[----:B------:R-:W-:-:S04]  /*0720*/  FMUL R3, R10, R3 ;  /* 0x000000030a037220 */ /* 0x000fc80000400000 */
[----:B------:R-:W-:Y:S01]  /*0730*/  @!P1 FMUL R9, R4, R3 ;  /* 0x0000000304099220 */ /* 0x000fe20000400000 */
[----:B------:R-:W-:-:S07]  /*0740*/  @!P0 LOP3.LUT R9, R2, 0x7fffffff, RZ, 0xc0, !PT ;  /* 0x7fffffff02098812 */ /* 0x000fce00078ec0ff */
.L_x_5:
[----:B------:R-:W-:Y:S05]  /*0750*/  BSYNC.RECONVERGENT B1 ;  /* 0x0000000000017941 */ /* 0x000fea0003800200 */
.L_x_4:
[----:B------:R-:W0:Y:S01]  /*0760*/  F2F.F64.F32 R4, R9 ;  /* 0x0000000900047310 */ /* 0x000e220000201800 */
[----:B------:R-:W-:Y:S01]  /*0770*/  HFMA2 R2, -RZ, RZ, 0, 0 ;  /* 0x00000000ff027431 */ /* 0x000fe200000001ff */
[----:B------:R-:W-:-:S06]  /*0780*/  MOV R3, 0x405d0000 ;  /* 0x405d000000037802 */ /* 0x000fcc0000000f00 */
[----:B0-----:R-:W-:Y:S01]  /*0790*/  DFMA R4, R4, R2, -16 ;  /* 0xc03000000404742b */ /* 0x001fe20000000002 */
[----:B------:R-:W-:Y:S10]  /*07a0*/  BRA `(.L_x_6) ;  /* 0x0000000000107947 */ /* 0x000ff40003800000 */
.L_x_3:
[----:B------:R-:W0:Y:S01]  /*07b0*/  F2F.F64.F32 R2, R2 ;  /* 0x0000000200027310 */ /* 0x000e220000201800 */
[----:B------:R-:W-:Y:S01]  /*07c0*/  UMOV UR6, 0x66666666 ;  /* 0x6666666600067882 */ /* 0x000fe20000000000 */
[----:B------:R-:W-:Y:S02]  /*07d0*/  UMOV UR7, 0x408c3a66 ;  /* 0x408c3a6600077882 */ /* 0x000fe40000000000 */
[----:B0-----:R-:W-:-:S11]  /*07e0*/  DMUL R4, R2, UR6 ;  /* 0x0000000602047c28 */ /* 0x001fd60008000000 */
.L_x_6:
[----:B------:R-:W-:Y:S05]  /*07f0*/  BSYNC.RECONVERGENT B0 ;  /* 0x0000000000007941 */ /* 0x000fea0003800200 */
.L_x_2:
[----:B------:R-:W-:Y:S01]  /*0800*/  FFMA R3, R0, 15, R7 ;  /* 0x4170000000037823 */ /* 0x000fe20000000007 */
[----:B------:R-:W-:Y:S01]  /*0810*/  BSSY.RECONVERGENT B0, `(.L_x_7) ;  /* 0x0000024000007945 */ /* 0x000fe20003800200 */
[----:B------:R-:W-:Y:S02]  /*0820*/  IMAD.MOV.U32 R9, RZ, RZ, 0x4073566e ;  /* 0x4073566eff097424 */ /* 0x000fe400078e00ff */
[----:B------:R-:W-:Y:S01]  /*0830*/  FFMA R3, R8, 3, R3 ;  /* 0x4040000008037823 */ /* 0x000fe20000000003 */
[----:B------:R-:W-:-:S04]  /*0840*/  MOV R8, 0x3e06d08e ;  /* 0x3e06d08e00087802 */ /* 0x000fc80000000f00 */
[----:B------:R-:W-:-:S13]  /*0850*/  FSETP.NEU.AND P0, PT, R3, RZ, PT ;  /* 0x000000ff0300720b */ /* 0x000fda0003f0d000 */
[----:B------:R-:W-:Y:S05]  /*0860*/  @!P0 BRA `(.L_x_8) ;  /* 0x0000000000788947 */ /* 0x000fea0003800000 */
[----:B------:R-:W0:Y:S01]  /*0870*/  MUFU.RCP R8, R3 ;  /* 0x0000000300087308 */ /* 0x000e220000001000 */
[----:B------:R-:W-:Y:S01]  /*0880*/  FMUL R2, R7, 4 ;  /* 0x4080000007027820 */ /* 0x000fe20000400000 */
[----:B------:R-:W-:Y:S06]  /*0890*/  BSSY.RECONVERGENT B1, `(.L_x_9) ;  /* 0x000000b000017945 */ /* 0x000fec0003800200 */
[----:B------:R-:W1:Y:S01]  /*08a0*/  FCHK P0, R2, R3 ;  /* 0x0000000302007302 */ /* 0x000e620000000000 */
[----:B0-----:R-:W-:-:S04]  /*08b0*/  FFMA R9, -R3, R8, 1 ;  /* 0x3f80000003097423 */ /* 0x001fc80000000108 */
[----:B------:R-:W-:-:S04]  /*08c0*/  FFMA R9, R8, R9, R8 ;  /* 0x0000000908097223 */ /* 0x000fc80000000008 */
[----:B------:R-:W-:-:S04]  /*08d0*/  FFMA R8, R2, R9, RZ ;  /* 0x0000000902087223 */ /* 0x000fc800000000ff */
[----:B------:R-:W-:-:S04]  /*08e0*/  FFMA R7, -R3, R8, R2 ;  /* 0x0000000803077223 */ /* 0x000fc80000000102 */
[----:B------:R-:W-:Y:S01]  /*08f0*/  FFMA R7, R9, R7, R8 ;  /* 0x0000000709077223 */ /* 0x000fe20000000008 */
[----:B-1----:R-:W-:Y:S06]  /*0900*/  @!P0 BRA `(.L_x_10) ;  /* 0x00000000000c8947 */ /* 0x002fec0003800000 */
[----:B------:R-:W-:-:S07]  /*0910*/  MOV R10, 0x930 ;  /* 0x00000930000a7802 */ /* 0x000fce0000000f00 */
[----:B------:R-:W-:Y:S05]  /*0920*/  CALL.REL.NOINC `($__internal_0_$__cuda_sm3x_div_rn_noftz_f32_slowpath) ;  /* 0x0000000000707944 */ /* 0x000fea0003c00000 */
[----:B------:R-:W-:-:S07]  /*0930*/  MOV R7, R2 ;  /* 0x0000000200077202 */ /* 0x000fce0000000f00 */
.L_x_10:
[----:B------:R-:W-:Y:S05]  /*0940*/  BSYNC.RECONVERGENT B1 ;  /* 0x0000000000017941 */ /* 0x000fea0003800200 */
.L_x_9:
        /* <DEDUP_REMOVED lines=13> */
.L_x_12:
[----:B------:R-:W-:Y:S05]  /*0a20*/  BSYNC.RECONVERGENT B1 ;  /* 0x0000000000017941 */ /* 0x000fea0003800200 */
.L_x_11:
[----:B------:R-:W-:Y:S01]  /*0a30*/  FADD R9, R7, -0.19784978032112121582 ;  /* 0xbe4a992207097421 */ /* 0x000fe20000000000 */
[----:B------:R-:W-:-:S07]  /*0a40*/  FADD R8, R8, -0.46834507584571838379 ;  /* 0xbeefcaed08087421 */ /* 0x000fce0000000000 */
.L_x_8:
[----:B------:R-:W-:Y:S05]  /*0a50*/  BSYNC.RECONVERGENT B0 ;  /* 0x0000000000007941 */ /* 0x000fea0003800200 */
.L_x_7:
[----:B------:R-:W0:Y:S01]  /*0a60*/  LDC.64 R2, c[0x0][0x380] ;  /* 0x0000e000ff027b82 */ /* 0x000e220000000a00 */
[----:B------:R-:W1:Y:S02]  /*0a70*/  F2F.F32.F64 R10, R4 ;  /* 0x00000004000a7310 */ /* 0x000e640000301000 */
[----:B-1----:R-:W-:-:S04]  /*0a80*/  FMUL R0, R10, 13 ;  /* 0x415000000a007820 */ /* 0x002fc80000400000 */
[----:B------:R-:W-:Y:S01]  /*0a90*/  FMUL R11, R0, R9 ;  /* 0x00000009000b7220 */ /* 0x000fe20000400000 */
[----:B0-----:R-:W-:-:S04]  /*0aa0*/  IMAD.WIDE R6, R6, 0x10, R2 ;  /* 0x0000001006067825 */ /* 0x001fc800078e0202 */
[----:B------:R-:W-:Y:S01]  /*0ab0*/  FMUL R3, R0, R8 ;  /* 0x0000000800037220 */ /* 0x000fe20000400000 */
[----:B------:R-:W-:Y:S04]  /*0ac0*/  STG.E.64 desc[UR4][R6.64], R10 ;  /* 0x0000000a06007986 */ /* 0x000fe8000c101b04 */
[----:B------:R-:W-:Y:S01]  /*0ad0*/  STG.E desc[UR4][R6.64+0x8], R3 ;  /* 0x0000080306007986 */ /* 0x000fe2000c101904 */
[----:B------:R-:W-:Y:S05]  /*0ae0*/  EXIT ;  /* 0x000000000000794d */ /* 0x000fea0003800000 */
        .weak           $__internal_0_$__cuda_sm3x_div_rn_noftz_f32_slowpath
        .type           $__internal_0_$__cuda_sm3x_div_rn_noftz_f32_slowpath,@function
        .size           $__internal_0_$__cuda_sm3x_div_rn_noftz_f32_slowpath,(.L_x_25 - $__internal_0_$__cuda_sm3x_div_rn_noftz_f32_slowpath)
$__internal_0_$__cuda_sm3x_div_rn_noftz_f32_slowpath:
[--C-:B------:R-:W-:Y:S01]  /*0af0*/  SHF.R.U32.HI R11, RZ, 0x17, R3.reuse ;  /* 0x00000017ff0b7819 */ /* 0x100fe20000011603 */
[----:B------:R-:W-:Y:S01]  /*0b00*/  BSSY.RECONVERGENT B2, `(.L_x_13) ;  /* 0x0000063000027945 */ /* 0x000fe20003800200 */
[----:B------:R-:W-:Y:S01]  /*0b10*/  SHF.R.U32.HI R9, RZ, 0x17, R2 ;  /* 0x00000017ff097819 */ /* 0x000fe20000011602 */
[----:B------:R-:W-:Y:S01]  /*0b20*/  IMAD.MOV.U32 R13, RZ, RZ, R3 ;  /* 0x000000ffff0d7224 */ /* 0x000fe200078e0003 */
[----:B------:R-:W-:Y:S02]  /*0b30*/  LOP3.LUT R11, R11, 0xff, RZ, 0xc0, !PT ;  /* 0x000000ff0b0b7812 */ /* 0x000fe400078ec0ff */
[----:B------:R-:W-:Y:S02]  /*0b40*/  LOP3.LUT R16, R9, 0xff, RZ, 0xc0, !PT ;  /* 0x000000ff09107812 */ /* 0x000fe400078ec0ff */
[----:B------:R-:W-:Y:S02]  /*0b50*/  IADD3 R14, PT, PT, R11, -0x1, RZ ;  /* 0xffffffff0b0e7810 */ /* 0x000fe40007ffe0ff */
[----:B------:R-:W-:-:S02]  /*0b60*/  IADD3 R12, PT, PT, R16, -0x1, RZ ;  /* 0xffffffff100c7810 */ /* 0x000fc40007ffe0ff */
[----:B------:R-:W-:-:S04]  /*0b70*/  ISETP.GT.U32.AND P0, PT, R14, 0xfd, PT ;  /* 0x000000fd0e00780c */ /* 0x000fc80003f04070 */
[----:B------:R-:W-:-:S13]  /*0b80*/  ISETP.GT.U32.OR P0, PT, R12, 0xfd, P0 ;  /* 0x000000fd0c00780c */ /* 0x000fda0000704470 */
[----:B------:R-:W-:Y:S01]  /*0b90*/  @!P0 MOV R9, RZ ;  /* 0x000000ff00098202 */ /* 0x000fe20000000f00 */
[----:B------:R-:W-:Y:S06]  /*0ba0*/  @!P0 BRA `(.L_x_14) ;  /* 0x00000000005c8947 */ /* 0x000fec0003800000 */
[----:B------:R-:W-:Y:S02]  /*0bb0*/  FSETP.GTU.FTZ.AND P0, PT, |R2|, +INF , PT ;  /* 0x7f8000000200780b */ /* 0x000fe40003f1c200 */
[----:B------:R-:W-:-:S04]  /*0bc0*/  FSETP.GTU.FTZ.AND P1, PT, |R3|, +INF , PT ;  /* 0x7f8000000300780b */ /* 0x000fc80003f3c200 */
[----:B------:R-:W-:-:S13]  /*0bd0*/  PLOP3.LUT P0, PT, P0, P1, PT, 0xf8, 0x8f ;  /* 0x00000000008f781c */ /* 0x000fda0000703f70 */
[----:B------:R-:W-:Y:S05]  /*0be0*/  @P0 BRA `(.L_x_15) ;  /* 0x00000004004c0947 */ /* 0x000fea0003800000 */
[----:B------:R-:W-:-:S13]  /*0bf0*/  LOP3.LUT P0, RZ, R13, 0x7fffffff, R2, 0xc8, !PT ;  /* 0x7fffffff0dff7812 */ /* 0x000fda000780c802 */
[----:B------:R-:W-:Y:S05]  /*0c00*/  @!P0 BRA `(.L_x_16) ;  /* 0x00000004003c8947 */ /* 0x000fea0003800000 */
[C---:B------:R-:W-:Y:S02]  /*0c10*/  FSETP.NEU.FTZ.AND P2, PT, |R2|.reuse, +INF , PT ;  /* 0x7f8000000200780b */ /* 0x040fe40003f5d200 */
[----:B------:R-:W-:Y:S02]  /*0c20*/  FSETP.NEU.FTZ.AND P1, PT, |R3|, +INF , PT ;  /* 0x7f8000000300780b */ /* 0x000fe40003f3d200 */
[----:B------:R-:W-:-:S11]  /*0c30*/  FSETP.NEU.FTZ.AND P0, PT, |R2|, +INF , PT ;  /* 0x7f8000000200780b */ /* 0x000fd60003f1d200 */
[----:B------:R-:W-:Y:S05]  /*0c40*/  @!P1 BRA !P2, `(.L_x_16) ;  /* 0x00000004002c9947 */ /* 0x000fea0005000000 */
[----:B------:R-:W-:-:S04]  /*0c50*/  LOP3.LUT P2, RZ, R2, 0x7fffffff, RZ, 0xc0, !PT ;  /* 0x7fffffff02ff7812 */ /* 0x000fc8000784c0ff */
[----:B------:R-:W-:-:S13]  /*0c60*/  PLOP3.LUT P1, PT, P1, P2, PT, 0x2f, 0xf2 ;  /* 0x0000000000f2781c */ /* 0x000fda0000f24577 */
[----:B------:R-:W-:Y:S05]  /*0c70*/  @P1 BRA `(.L_x_17) ;  /* 0x0000000400181947 */ /* 0x000fea0003800000 */
[----:B------:R-:W-:-:S04]  /*0c80*/  LOP3.LUT P1, RZ, R13, 0x7fffffff, RZ, 0xc0, !PT ;  /* 0x7fffffff0dff7812 */ /* 0x000fc8000782c0ff */
[----:B------:R-:W-:-:S13]  /*0c90*/  PLOP3.LUT P0, PT, P0, P1, PT, 0x2f, 0xf2 ;  /* 0x0000000000f2781c */ /* 0x000fda0000702577 */
[----:B------:R-:W-:Y:S05]  /*0ca0*/  @P0 BRA `(.L_x_18) ;  /* 0x0000000400000947 */ /* 0x000fea0003800000 */
[----:B------:R-:W-:Y:S02]  /*0cb0*/  ISETP.GE.AND P0, PT, R12, RZ, PT ;  /* 0x000000ff0c00720c */ /* 0x000fe40003f06270 */
[----:B------:R-:W-:-:S11]  /*0cc0*/  ISETP.GE.AND P1, PT, R14, RZ, PT ;  /* 0x000000ff0e00720c */ /* 0x000fd60003f26270 */
[----:B------:R-:W-:Y:S01]  /*0cd0*/  @P0 MOV R9, RZ ;  /* 0x000000ff00090202 */ /* 0x000fe20000000f00 */
[----:B------:R-:W-:Y:S01]  /*0ce0*/  @!P0 FFMA R2, R2, 1.84467440737095516160e+19, RZ ;  /* 0x5f80000002028823 */ /* 0x000fe200000000ff */
[----:B------:R-:W-:Y:S01]  /*0cf0*/  @!P0 MOV R9, 0xffffffc0 ;  /* 0xffffffc000098802 */ /* 0x000fe20000000f00 */
[----:B------:R-:W-:-:S03]  /*0d00*/  @!P1 FFMA R13, R3, 1.84467440737095516160e+19, RZ ;  /* 0x5f800000030d9823 */ /* 0x000fc600000000ff */
[----:B------:R-:W-:-:S07]  /*0d10*/  @!P1 IADD3 R9, PT, PT, R9, 0x40, RZ ;  /* 0x0000004009099810 */ /* 0x000fce0007ffe0ff */
.L_x_14:
[----:B------:R-:W-:Y:S01]  /*0d20*/  LEA R12, R11, 0xc0800000, 0x17 ;  /* 0xc08000000b0c7811 */ /* 0x000fe200078eb8ff */
[----:B------:R-:W-:Y:S04]  /*0d30*/  BSSY.RECONVERGENT B3, `(.L_x_19) ;  /* 0x0000036000037945 */ /* 0x000fe80003800200 */
[----:B------:R-:W-:Y:S01]  /*0d40*/  IMAD.IADD R13, R13, 0x1, -R12 ;  /* 0x000000010d0d7824 */ /* 0x000fe200078e0a0c */
[----:B------:R-:W-:-:S03]  /*0d50*/  IADD3 R12, PT, PT, R16, -0x7f, RZ ;  /* 0xffffff81100c7810 */ /* 0x000fc60007ffe0ff */
[----:B------:R-:W0:Y:S01]  /*0d60*/  MUFU.RCP R14, R13 ;  /* 0x0000000d000e7308 */ /* 0x000e220000001000 */
[----:B------:R-:W-:Y:S01]  /*0d70*/  FADD.FTZ R15, -R13, -RZ ;  /* 0x800000ff0d0f7221 */ /* 0x000fe20000010100 */
[C---:B------:R-:W-:Y:S01]  /*0d80*/  IMAD R2, R12.reuse, -0x800000, R2 ;  /* 0xff8000000c027824 */ /* 0x040fe200078e0202 */
[----:B------:R-:W-:-:S04]  /*0d90*/  IADD3 R12, PT, PT, R12, 0x7f, -R11 ;  /* 0x0000007f0c0c7810 */ /* 0x000fc80007ffe80b */
[----:B------:R-:W-:Y:S01]  /*0da0*/  IADD3 R12, PT, PT, R12, R9, RZ ;  /* 0x000000090c0c7210 */ /* 0x000fe20007ffe0ff */
[----:B0-----:R-:W-:-:S04]  /*0db0*/  FFMA R17, R14, R15, 1 ;  /* 0x3f8000000e117423 */ /* 0x001fc8000000000f */
[----:B------:R-:W-:-:S04]  /*0dc0*/  FFMA R19, R14, R17, R14 ;  /* 0x000000110e137223 */ /* 0x000fc8000000000e */
[----:B------:R-:W-:-:S04]  /*0dd0*/  FFMA R14, R2, R19, RZ ;  /* 0x00000013020e7223 */ /* 0x000fc800000000ff */
[----:B------:R-:W-:-:S04]  /*0de0*/  FFMA R17, R15, R14, R2 ;  /* 0x0000000e0f117223 */ /* 0x000fc80000000002 */
[----:B------:R-:W-:-:S04]  /*0df0*/  FFMA R14, R19, R17, R14 ;  /* 0x00000011130e7223 */ /* 0x000fc8000000000e */
[----:B------:R-:W-:-:S04]  /*0e00*/  FFMA R15, R15, R14, R2 ;  /* 0x0000000e0f0f7223 */ /* 0x000fc80000000002 */
[----:B------:R-:W-:-:S05]  /*0e10*/  FFMA R2, R19, R15, R14 ;  /* 0x0000000f13027223 */ /* 0x000fca000000000e */
[----:B------:R-:W-:-:S04]  /*0e20*/  SHF.R.U32.HI R11, RZ, 0x17, R2 ;  /* 0x00000017ff0b7819 */ /* 0x000fc80000011602 */
[----:B------:R-:W-:-:S04]  /*0e30*/  LOP3.LUT R11, R11, 0xff, RZ, 0xc0, !PT ;  /* 0x000000ff0b0b7812 */ /* 0x000fc800078ec0ff */
[----:B------:R-:W-:-:S04]  /*0e40*/  IADD3 R13, PT, PT, R11, R12, RZ ;  /* 0x0000000c0b0d7210 */ /* 0x000fc80007ffe0ff */
[----:B------:R-:W-:-:S04]  /*0e50*/  IADD3 R9, PT, PT, R13, -0x1, RZ ;  /* 0xffffffff0d097810 */ /* 0x000fc80007ffe0ff */
[----:B------:R-:W-:-:S13]  /*0e60*/  ISETP.GE.U32.AND P0, PT, R9, 0xfe, PT ;  /* 0x000000fe0900780c */ /* 0x000fda0003f06070 */
[----:B------:R-:W-:Y:S05]  /*0e70*/  @!P0 BRA `(.L_x_20) ;  /* 0x0000000000808947 */ /* 0x000fea0003800000 */
[----:B------:R-:W-:-:S13]  /*0e80*/  ISETP.GT.AND P0, PT, R13, 0xfe, PT ;  /* 0x000000fe0d00780c */ /* 0x000fda0003f04270 */
[----:B------:R-:W-:Y:S05]  /*0e90*/  @P0 BRA `(.L_x_21) ;  /* 0x00000000006c0947 */ /* 0x000fea0003800000 */
[----:B------:R-:W-:-:S13]  /*0ea0*/  ISETP.GE.AND P0, PT, R13, 0x1, PT ;  /* 0x000000010d00780c */ /* 0x000fda0003f06270 */
[----:B------:R-:W-:Y:S05]  /*0eb0*/  @P0 BRA `(.L_x_22) ;  /* 0x0000000000740947 */ /* 0x000fea0003800000 */
[----:B------:R-:W-:Y:S02]  /*0ec0*/  ISETP.GE.AND P0, PT, R13, -0x18, PT ;  /* 0xffffffe80d00780c */ /* 0x000fe40003f06270 */
[----:B------:R-:W-:-:S11]  /*0ed0*/  LOP3.LUT R2, R2, 0x80000000, RZ, 0xc0, !PT ;  /* 0x8000000002027812 */ /* 0x000fd600078ec0ff */
[----:B------:R-:W-:Y:S05]  /*0ee0*/  @!P0 BRA `(.L_x_22) ;  /* 0x0000000000688947 */ /* 0x000fea0003800000 */
[CCC-:B------:R-:W-:Y:S01]  /*0ef0*/  FFMA.RZ R9, R19.reuse, R15.reuse, R14.reuse ;  /* 0x0000000f13097223 */ /* 0x1c0fe2000000c00e */
[-CC-:B------:R-:W-:Y:S01]  /*0f00*/  FFMA.RM R12, R19, R15.reuse, R14.reuse ;  /* 0x0000000f130c7223 */ /* 0x180fe2000000400e */
[C---:B------:R-:W-:Y:S02]  /*0f10*/  ISETP.NE.AND P2, PT, R13.reuse, RZ, PT ;  /* 0x000000ff0d00720c */ /* 0x040fe40003f45270 */
[----:B------:R-:W-:Y:S02]  /*0f20*/  ISETP.NE.AND P1, PT, R13, RZ, PT ;  /* 0x000000ff0d00720c */ /* 0x000fe40003f25270 */
[----:B------:R-:W-:Y:S01]  /*0f30*/  LOP3.LUT R11, R9, 0x7fffff, RZ, 0xc0, !PT ;  /* 0x007fffff090b7812 */ /* 0x000fe200078ec0ff */
[----:B------:R-:W-:Y:S01]  /*0f40*/  FFMA.RP R9, R19, R15, R14 ;  /* 0x0000000f13097223 */ /* 0x000fe2000000800e */
[C---:B------:R-:W-:Y:S01]  /*0f50*/  VIADD R14, R13.reuse, 0x20 ;  /* 0x000000200d0e7836 */ /* 0x040fe20000000000 */
[----:B------:R-:W-:Y:S02]  /*0f60*/  IADD3 R13, PT, PT, -R13, RZ, RZ ;  /* 0x000000ff0d0d7210 */ /* 0x000fe40007ffe1ff */
[----:B------:R-:W-:-:S02]  /*0f70*/  LOP3.LUT R11, R11, 0x800000, RZ, 0xfc, !PT ;  /* 0x008000000b0b7812 */ /* 0x000fc400078efcff */
[----:B------:R-:W-:Y:S02]  /*0f80*/  FSETP.NEU.FTZ.AND P0, PT, R9, R12, PT ;  /* 0x0000000c0900720b */ /* 0x000fe40003f1d000 */
[----:B------:R-:W-:Y:S02]  /*0f90*/  SHF.L.U32 R14, R11, R14, RZ ;  /* 0x0000000e0b0e7219 */ /* 0x000fe400000006ff */
[----:B------:R-:W-:Y:S02]  /*0fa0*/  SEL R12, R13, RZ, P2 ;  /* 0x000000ff0d0c7207 */ /* 0x000fe40001000000 */
[----:B------:R-:W-:Y:S02]  /*0fb0*/  ISETP.NE.AND P1, PT, R14, RZ, P1 ;  /* 0x000000ff0e00720c */ /* 0x000fe40000f25270 */
[----:B------:R-:W-:Y:S02]  /*0fc0*/  SHF.R.U32.HI R12, RZ, R12, R11 ;  /* 0x0000000cff0c7219 */ /* 0x000fe4000001160b */
[----:B------:R-:W-:-:S02]  /*0fd0*/  PLOP3.LUT P0, PT, P0, P1, PT, 0xf8, 0x8f ;  /* 0x00000000008f781c */ /* 0x000fc40000703f70 */
[----:B------:R-:W-:Y:S02]  /*0fe0*/  SHF.R.U32.HI R14, RZ, 0x1, R12 ;  /* 0x00000001ff0e7819 */ /* 0x000fe4000001160c */
[----:B------:R-:W-:-:S04]  /*0ff0*/  SEL R9, RZ, 0x1, !P0 ;  /* 0x00000001ff097807 */ /* 0x000fc80004000000 */
[----:B------:R-:W-:-:S04]  /*1000*/  LOP3.LUT R9, R9, 0x1, R14, 0xf8, !PT ;  /* 0x0000000109097812 */ /* 0x000fc800078ef80e */
[----:B------:R-:W-:-:S04]  /*1010*/  LOP3.LUT R9, R9, R12, RZ, 0xc0, !PT ;  /* 0x0000000c09097212 */ /* 0x000fc800078ec0ff */
[----:B------:R-:W-:-:S04]  /*1020*/  IADD3 R9, PT, PT, R14, R9, RZ ;  /* 0x000000090e097210 */ /* 0x000fc80007ffe0ff */
[----:B------:R-:W-:Y:S01]  /*1030*/  LOP3.LUT R2, R9, R2, RZ, 0xfc, !PT ;  /* 0x0000000209027212 */ /* 0x000fe200078efcff */
[----:B------:R-:W-:Y:S06]  /*1040*/  BRA `(.L_x_22) ;  /* 0x0000000000107947 */ /* 0x000fec0003800000 */
.L_x_21:
[----:B------:R-:W-:-:S04]  /*1050*/  LOP3.LUT R2, R2, 0x80000000, RZ, 0xc0, !PT ;  /* 0x8000000002027812 */ /* 0x000fc800078ec0ff */
[----:B------:R-:W-:Y:S01]  /*1060*/  LOP3.LUT R2, R2, 0x7f800000, RZ, 0xfc, !PT ;  /* 0x7f80000002027812 */ /* 0x000fe200078efcff */
[----:B------:R-:W-:Y:S06]  /*1070*/  BRA `(.L_x_22) ;  /* 0x0000000000047947 */ /* 0x000fec0003800000 */
.L_x_20:
[----:B------:R-:W-:-:S07]  /*1080*/  LEA R2, R12, R2, 0x17 ;  /* 0x000000020c027211 */ /* 0x000fce00078eb8ff */
.L_x_22:
[----:B------:R-:W-:Y:S05]  /*1090*/  BSYNC.RECONVERGENT B3 ;  /* 0x0000000000037941 */ /* 0x000fea0003800200 */
.L_x_19:
[----:B------:R-:W-:Y:S05]  /*10a0*/  BRA `(.L_x_23) ;  /* 0x0000000000207947 */ /* 0x000fea0003800000 */
.L_x_18:
[----:B------:R-:W-:-:S04]  /*10b0*/  LOP3.LUT R2, R13, 0x80000000, R2, 0x48, !PT ;  /* 0x800000000d027812 */ /* 0x000fc800078e4802 */
[----:B------:R-:W-:Y:S01]  /*10c0*/  LOP3.LUT R2, R2, 0x7f800000, RZ, 0xfc, !PT ;  /* 0x7f80000002027812 */ /* 0x000fe200078efcff */
[----:B------:R-:W-:Y:S06]  /*10d0*/  BRA `(.L_x_23) ;  /* 0x0000000000147947 */ /* 0x000fec0003800000 */
.L_x_17:
[----:B------:R-:W-:Y:S01]  /*10e0*/  LOP3.LUT R2, R13, 0x80000000, R2, 0x48, !PT ;  /* 0x800000000d027812 */ /* 0x000fe200078e4802 */
[----:B------:R-:W-:Y:S06]  /*10f0*/  BRA `(.L_x_23) ;  /* 0x00000000000c7947 */ /* 0x000fec0003800000 */
.L_x_16:
[----:B------:R-:W0:Y:S01]  /*1100*/  MUFU.RSQ R2, -QNAN ;  /* 0xffc0000000027908 */ /* 0x000e220000001400 */
[----:B------:R-:W-:Y:S05]  /*1110*/  BRA `(.L_x_23) ;  /* 0x0000000000047947 */ /* 0x000fea0003800000 */
.L_x_15:
[----:B------:R-:W-:-:S07]  /*1120*/  FADD.FTZ R2, R2, R3 ;  /* 0x0000000302027221 */ /* 0x000fce0000010000 */
.L_x_23:
[----:B------:R-:W-:Y:S05]  /*1130*/  BSYNC.RECONVERGENT B2 ;  /* 0x0000000000027941 */ /* 0x000fea0003800200 */
.L_x_13:
[----:B------:R-:W-:-:S04]  /*1140*/  HFMA2 R11, -RZ, RZ, 0, 0 ;  /* 0x00000000ff0b7431 */ /* 0x000fc800000001ff */
[----:B0-----:R-:W-:Y:S05]  /*1150*/  RET.REL.NODEC R10 `(_Z8rgbtoluvP6float4Pjj) ;  /* 0xffffffec0aa87950 */ /* 0x001fea0003c3ffff */
.L_x_24:
[----:B------:R-:W-:-:S00]  /*1160*/  BRA `(.L_x_24) ;  /* 0xfffffffc00fc7947 */ /* 0x000fc0000383ffff */
[----:B------:R-:W-:-:S00]  /*1170*/  NOP ;  /* 0x0000000000007918 */ /* 0x000fc00000000000 */
        /* <DEDUP_REMOVED lines=8> */
.L_x_25:


//--------------------- .nv.shared.reserved.0     --------------------------
	.section	.nv.shared.reserved.0,"aw",@nobits
	.weak		__nv_reservedSMEM_offset_0_alias
	.size		__nv_reservedSMEM_offset_0_alias, 0, 64
	.other		__nv_reservedSMEM_offset_0_alias,@"STO_CUDA_RESERVED_SHARED STV_DEFAULT"
__nv_reservedSMEM_offset_0_alias:
	.zero		0
	.zero		64


//--------------------- .nv.constant0._Z8rgbtoluvP6float4Pjj --------------------------
	.section	.nv.constant0._Z8rgbtoluvP6float4Pjj,"a",@progbits
	.sectionflags	@""
	.align	4
.nv.constant0._Z8rgbtoluvP6float4Pjj:
	.zero		916


//--------------------- SYMBOLS --------------------------

	.type		.nv.reservedSmem.offset0,@object
	.size		.nv.reservedSmem.offset0,0x4
